//
// Generated by NVIDIA NVVM Compiler
//
// Compiler Build ID: CL-36424714
// Cuda compilation tools, release 13.0, V13.0.88
// Based on NVVM 20.0.0
//

.version 9.0
.target sm_100
.address_size 64

	// .globl	_Z26calculateFrequenciesKernelPKciiPci

.visible .entry _Z26calculateFrequenciesKernelPKciiPci(
	.param .u64 .ptr .align 1 _Z26calculateFrequenciesKernelPKciiPci_param_0,
	.param .u32 _Z26calculateFrequenciesKernelPKciiPci_param_1,
	.param .u32 _Z26calculateFrequenciesKernelPKciiPci_param_2,
	.param .u64 .ptr .align 1 _Z26calculateFrequenciesKernelPKciiPci_param_3,
	.param .u32 _Z26calculateFrequenciesKernelPKciiPci_param_4
)
{
	.reg .pred 	%p<12>;
	.reg .b16 	%rs<30>;
	.reg .b32 	%r<49>;
	.reg .b64 	%rd<23>;

	ld.param.u64 	%rd5, [_Z26calculateFrequenciesKernelPKciiPci_param_0];
	ld.param.u32 	%r30, [_Z26calculateFrequenciesKernelPKciiPci_param_2];
	ld.param.u64 	%rd6, [_Z26calculateFrequenciesKernelPKciiPci_param_3];
	ld.param.u32 	%r31, [_Z26calculateFrequenciesKernelPKciiPci_param_4];
	cvta.to.global.u64 	%rd1, %rd6;
	cvta.to.global.u64 	%rd2, %rd5;
	mov.u32 	%r32, %ctaid.x;
	mov.u32 	%r33, %ntid.x;
	mul.lo.s32 	%r1, %r32, %r33;
	mov.u32 	%r2, %tid.x;
	add.s32 	%r3, %r1, %r2;
	setp.ge.s32 	%p1, %r3, %r31;
	setp.lt.s32 	%p2, %r30, 1;
	or.pred  	%p3, %p1, %p2;
	@%p3 bra 	$L__BB0_13;
	mul.lo.s32 	%r4, %r30, %r3;
	and.b32  	%r5, %r30, 15;
	setp.lt.u32 	%p4, %r30, 16;
	mov.b32 	%r44, 0;
	@%p4 bra 	$L__BB0_4;
	and.b32  	%r44, %r30, 2147483632;
	neg.s32 	%r42, %r44;
	add.s64 	%rd3, %rd2, 7;
	add.s64 	%rd4, %rd1, 7;
	mov.u32 	%r40, %r4;
	mov.u32 	%r41, %r3;
$L__BB0_3:
	.pragma "nounroll";
	cvt.s64.s32 	%rd7, %r41;
	add.s64 	%rd8, %rd3, %rd7;
	cvt.s64.s32 	%rd9, %r40;
	add.s64 	%rd10, %rd4, %rd9;
	ld.global.u8 	%rs1, [%rd8+-7];
	st.global.u8 	[%rd10+-7], %rs1;
	ld.global.u8 	%rs2, [%rd8+-6];
	st.global.u8 	[%rd10+-6], %rs2;
	ld.global.u8 	%rs3, [%rd8+-5];
	st.global.u8 	[%rd10+-5], %rs3;
	ld.global.u8 	%rs4, [%rd8+-4];
	st.global.u8 	[%rd10+-4], %rs4;
	ld.global.u8 	%rs5, [%rd8+-3];
	st.global.u8 	[%rd10+-3], %rs5;
	ld.global.u8 	%rs6, [%rd8+-2];
	st.global.u8 	[%rd10+-2], %rs6;
	ld.global.u8 	%rs7, [%rd8+-1];
	st.global.u8 	[%rd10+-1], %rs7;
	ld.global.u8 	%rs8, [%rd8];
	st.global.u8 	[%rd10], %rs8;
	ld.global.u8 	%rs9, [%rd8+1];
	st.global.u8 	[%rd10+1], %rs9;
	ld.global.u8 	%rs10, [%rd8+2];
	st.global.u8 	[%rd10+2], %rs10;
	ld.global.u8 	%rs11, [%rd8+3];
	st.global.u8 	[%rd10+3], %rs11;
	ld.global.u8 	%rs12, [%rd8+4];
	st.global.u8 	[%rd10+4], %rs12;
	ld.global.u8 	%rs13, [%rd8+5];
	st.global.u8 	[%rd10+5], %rs13;
	ld.global.u8 	%rs14, [%rd8+6];
	st.global.u8 	[%rd10+6], %rs14;
	ld.global.u8 	%rs15, [%rd8+7];
	st.global.u8 	[%rd10+7], %rs15;
	ld.global.u8 	%rs16, [%rd8+8];
	st.global.u8 	[%rd10+8], %rs16;
	add.s32 	%r42, %r42, 16;
	add.s32 	%r41, %r41, 16;
	add.s32 	%r40, %r40, 16;
	setp.ne.s32 	%p5, %r42, 0;
	@%p5 bra 	$L__BB0_3;
$L__BB0_4:
	setp.eq.s32 	%p6, %r5, 0;
	@%p6 bra 	$L__BB0_13;
	and.b32  	%r15, %r30, 7;
	setp.lt.u32 	%p7, %r5, 8;
	@%p7 bra 	$L__BB0_7;
	add.s32 	%r35, %r44, %r3;
	cvt.s64.s32 	%rd11, %r35;
	add.s64 	%rd12, %rd2, %rd11;
	ld.global.u8 	%rs17, [%rd12];
	add.s32 	%r36, %r44, %r4;
	cvt.s64.s32 	%rd13, %r36;
	add.s64 	%rd14, %rd1, %rd13;
	st.global.u8 	[%rd14], %rs17;
	ld.global.u8 	%rs18, [%rd12+1];
	st.global.u8 	[%rd14+1], %rs18;
	ld.global.u8 	%rs19, [%rd12+2];
	st.global.u8 	[%rd14+2], %rs19;
	ld.global.u8 	%rs20, [%rd12+3];
	st.global.u8 	[%rd14+3], %rs20;
	ld.global.u8 	%rs21, [%rd12+4];
	st.global.u8 	[%rd14+4], %rs21;
	ld.global.u8 	%rs22, [%rd12+5];
	st.global.u8 	[%rd14+5], %rs22;
	ld.global.u8 	%rs23, [%rd12+6];
	st.global.u8 	[%rd14+6], %rs23;
	ld.global.u8 	%rs24, [%rd12+7];
	st.global.u8 	[%rd14+7], %rs24;
	add.s32 	%r44, %r44, 8;
$L__BB0_7:
	setp.eq.s32 	%p8, %r15, 0;
	@%p8 bra 	$L__BB0_13;
	and.b32  	%r18, %r30, 3;
	setp.lt.u32 	%p9, %r15, 4;
	@%p9 bra 	$L__BB0_10;
	add.s32 	%r37, %r44, %r3;
	cvt.s64.s32 	%rd15, %r37;
	add.s64 	%rd16, %rd2, %rd15;
	ld.global.u8 	%rs25, [%rd16];
	add.s32 	%r38, %r44, %r4;
	cvt.s64.s32 	%rd17, %r38;
	add.s64 	%rd18, %rd1, %rd17;
	st.global.u8 	[%rd18], %rs25;
	ld.global.u8 	%rs26, [%rd16+1];
	st.global.u8 	[%rd18+1], %rs26;
	ld.global.u8 	%rs27, [%rd16+2];
	st.global.u8 	[%rd18+2], %rs27;
	ld.global.u8 	%rs28, [%rd16+3];
	st.global.u8 	[%rd18+3], %rs28;
	add.s32 	%r44, %r44, 4;
$L__BB0_10:
	setp.eq.s32 	%p10, %r18, 0;
	@%p10 bra 	$L__BB0_13;
	add.s32 	%r48, %r44, %r4;
	add.s32 	%r39, %r2, %r44;
	add.s32 	%r47, %r39, %r1;
	neg.s32 	%r46, %r18;
$L__BB0_12:
	.pragma "nounroll";
	cvt.s64.s32 	%rd19, %r48;
	add.s64 	%rd20, %rd1, %rd19;
	cvt.s64.s32 	%rd21, %r47;
	add.s64 	%rd22, %rd2, %rd21;
	ld.global.u8 	%rs29, [%rd22];
	st.global.u8 	[%rd20], %rs29;
	add.s32 	%r48, %r48, 1;
	add.s32 	%r47, %r47, 1;
	add.s32 	%r46, %r46, 1;
	setp.ne.s32 	%p11, %r46, 0;
	@%p11 bra 	$L__BB0_12;
$L__BB0_13:
	ret;

}


// ===== COMPILED SASS (sm_100) =====

	.target	sm_100

	.elftype	@"ET_EXEC"


//--------------------- .note.nv.tkinfo           --------------------------
	.section	.note.nv.tkinfo,"",@"SHT_NOTE"
	.sectionflags	@"SHF_NOTE_NV_TKINFO"
	.tkinfo
        /*0018*/ 	.word	0x00000002
        /*0030*/ 	.string	""
        /*0030*/ 	.string	"ptxas"
        /*0030*/ 	.string	"Cuda compilation tools, release 13.0, V13.0.88"
        /*0030*/ 	.string	"Build cuda_13.0.r13.0/compiler.36424714_0"
        /*0030*/ 	.string	"-arch sm_100 -m 64 "



//--------------------- .note.nv.cuinfo           --------------------------
	.section	.note.nv.cuinfo,"",@"SHT_NOTE"
	.sectionflags	@"SHF_NOTE_NV_CUINFO"
        /*0018*/ 	.short	0x0002
        /*001a*/ 	.short	0x0064
        /*001c*/ 	.short	0x0082
	.zero		2


//--------------------- .nv.info                  --------------------------
	.section	.nv.info,"",@"SHT_CUDA_INFO"
	.align	4


	//----- nvinfo : EIATTR_REGCOUNT
	.align		4
        /*0000*/ 	.byte	0x04, 0x2f
        /*0002*/ 	.short	(.L_1 - .L_0)
	.align		4
.L_0:
        /*0004*/ 	.word	index@(_Z26calculateFrequenciesKernelPKciiPci)
        /*0008*/ 	.word	0x0000001a


	//----- nvinfo : EIATTR_FRAME_SIZE
	.align		4
.L_1:
        /*000c*/ 	.byte	0x04, 0x11
        /*000e*/ 	.short	(.L_3 - .L_2)
	.align		4
.L_2:
        /*0010*/ 	.word	index@(_Z26calculateFrequenciesKernelPKciiPci)
        /*0014*/ 	.word	0x00000000


	//----- nvinfo : EIATTR_MIN_STACK_SIZE
	.align		4
.L_3:
        /*0018*/ 	.byte	0x04, 0x12
        /*001a*/ 	.short	(.L_5 - .L_4)
	.align		4
.L_4:
        /*001c*/ 	.word	index@(_Z26calculateFrequenciesKernelPKciiPci)
        /*0020*/ 	.word	0x00000000
.L_5:


//--------------------- .nv.compat                --------------------------
	.section	.nv.compat,"",@"SHT_CUDA_COMPAT_INFO"
	.align	4
        /*0000*/ 	.byte	0x02, 0x09, 0x00, 0x00, 0x02, 0x02, 0x01, 0x00, 0x02, 0x05, 0x05, 0x00, 0x03, 0x07, 0x01, 0x01
        /*0010*/ 	.byte	0x02, 0x03, 0x00, 0x00, 0x02, 0x06, 0x01, 0x00, 0x04, 0x0b, 0x08, 0x00, 0x09, 0x00, 0x00, 0x00
        /*0020*/ 	.byte	0x00, 0x00, 0x00, 0x00


//--------------------- .nv.info._Z26calculateFrequenciesKernelPKciiPci --------------------------
	.section	.nv.info._Z26calculateFrequenciesKernelPKciiPci,"",@"SHT_CUDA_INFO"
	.sectionflags	@""
	.align	4


	//----- nvinfo : EIATTR_CUDA_API_VERSION
	.align		4
        /*0000*/ 	.byte	0x04, 0x37
        /*0002*/ 	.short	(.L_7 - .L_6)
.L_6:
        /*0004*/ 	.word	0x00000082


	//----- nvinfo : EIATTR_KPARAM_INFO
	.align		4
.L_7:
        /*0008*/ 	.byte	0x04, 0x17
        /*000a*/ 	.short	(.L_9 - .L_8)
.L_8:
        /*000c*/ 	.word	0x00000000
        /*0010*/ 	.short	0x0004
        /*0012*/ 	.short	0x0018
        /*0014*/ 	.byte	0x00, 0xf0, 0x11, 0x00


	//----- nvinfo : EIATTR_KPARAM_INFO
	.align		4
.L_9:
        /*0018*/ 	.byte	0x04, 0x17
        /*001a*/ 	.short	(.L_11 - .L_10)
.L_10:
        /*001c*/ 	.word	0x00000000
        /*0020*/ 	.short	0x0003
        /*0022*/ 	.short	0x0010
        /*0024*/ 	.byte	0x00, 0xf5, 0x21, 0x00


	//----- nvinfo : EIATTR_KPARAM_INFO
	.align		4
.L_11:
        /*0028*/ 	.byte	0x04, 0x17
        /*002a*/ 	.short	(.L_13 - .L_12)
.L_12:
        /*002c*/ 	.word	0x00000000
        /*0030*/ 	.short	0x0002
        /*0032*/ 	.short	0x000c
        /*0034*/ 	.byte	0x00, 0xf0, 0x11, 0x00


	//----- nvinfo : EIATTR_KPARAM_INFO
	.align		4
.L_13:
        /*0038*/ 	.byte	0x04, 0x17
        /*003a*/ 	.short	(.L_15 - .L_14)
.L_14:
        /*003c*/ 	.word	0x00000000
        /*0040*/ 	.short	0x0001
        /*0042*/ 	.short	0x0008
        /*0044*/ 	.byte	0x00, 0xf0, 0x11, 0x00


	//----- nvinfo : EIATTR_KPARAM_INFO
	.align		4
.L_15:
        /*0048*/ 	.byte	0x04, 0x17
        /*004a*/ 	.short	(.L_17 - .L_16)
.L_16:
        /*004c*/ 	.word	0x00000000
        /*0050*/ 	.short	0x0000
        /*0052*/ 	.short	0x0000
        /*0054*/ 	.byte	0x00, 0xf5, 0x21, 0x00


	//----- nvinfo : EIATTR_SPARSE_MMA_MASK
	.align		4
.L_17:
        /*0058*/ 	.byte	0x03, 0x50
        /*005a*/ 	.short	0x0000


	//----- nvinfo : EIATTR_MAXREG_COUNT
	.align		4
        /*005c*/ 	.byte	0x03, 0x1b
        /*005e*/ 	.short	0x00ff


	//----- nvinfo : EIATTR_MERCURY_ISA_VERSION
	.align		4
        /*0060*/ 	.byte	0x03, 0x5f
        /*0062*/ 	.short	0x0101


	//----- nvinfo : EIATTR_VRC_CTA_INIT_COUNT
	.align		4
        /*0064*/ 	.byte	0x02, 0x4a
	.zero		1
	.zero		1


	//----- nvinfo : EIATTR_EXIT_INSTR_OFFSETS
	.align		4
        /*0068*/ 	.byte	0x04, 0x1c
        /*006a*/ 	.short	(.L_19 - .L_18)


	//   ....[0]....
.L_18:
        /*006c*/ 	.word	0x000000a0


	//   ....[1]....
        /*0070*/ 	.word	0x00000430


	//   ....[2]....
        /*0074*/ 	.word	0x00000610


	//   ....[3]....
        /*0078*/ 	.word	0x00000770


	//   ....[4]....
        /*007c*/ 	.word	0x00000880


	//----- nvinfo : EIATTR_CBANK_PARAM_SIZE
	.align		4
.L_19:
        /*0080*/ 	.byte	0x03, 0x19
        /*0082*/ 	.short	0x001c


	//----- nvinfo : EIATTR_PARAM_CBANK
	.align		4
        /*0084*/ 	.byte	0x04, 0x0a
        /*0086*/ 	.short	(.L_21 - .L_20)
	.align		4
.L_20:
        /*0088*/ 	.word	index@(.nv.constant0._Z26calculateFrequenciesKernelPKciiPci)
        /*008c*/ 	.short	0x0380
        /*008e*/ 	.short	0x001c


	//----- nvinfo : EIATTR_SW_WAR
	.align		4
.L_21:
        /*0090*/ 	.byte	0x04, 0x36
        /*0092*/ 	.short	(.L_23 - .L_22)
.L_22:
        /*0094*/ 	.word	0x00000008
.L_23:


//--------------------- .nv.callgraph             --------------------------
	.section	.nv.callgraph,"",@"SHT_CUDA_CALLGRAPH"
	.align	4
	.sectionentsize	8
	.align		4
        /*0000*/ 	.word	0x00000000
	.align		4
        /*0004*/ 	.word	0xffffffff
	.align		4
        /*0008*/ 	.word	0x00000000
	.align		4
        /*000c*/ 	.word	0xfffffffe
	.align		4
        /*0010*/ 	.word	0x00000000
	.align		4
        /*0014*/ 	.word	0xfffffffd
	.align		4
        /*0018*/ 	.word	0x00000000
	.align		4
        /*001c*/ 	.word	0xfffffffc


//--------------------- .text._Z26calculateFrequenciesKernelPKciiPci --------------------------
	.section	.text._Z26calculateFrequenciesKernelPKciiPci,"ax",@progbits
	.align	128
        .global         _Z26calculateFrequenciesKernelPKciiPci
        .type           _Z26calculateFrequenciesKernelPKciiPci,@function
        .size           _Z26calculateFrequenciesKernelPKciiPci,(.L_x_6 - _Z26calculateFrequenciesKernelPKciiPci)
        .other          _Z26calculateFrequenciesKernelPKciiPci,@"STO_CUDA_ENTRY STV_DEFAULT"
_Z26calculateFrequenciesKernelPKciiPci:
.text._Z26calculateFrequenciesKernelPKciiPci:
[----:B------:R-:W-:Y:S01]  /*0000*/  LDC R1, c[0x0][0x37c] ;  /* 0x0000df00ff017b82 */ /* 0x000fe20000000800 */
[----:B------:R-:W0:Y:S07]  /*0010*/  S2R R0, SR_TID.X ;  /* 0x0000000000007919 */ /* 0x000e2e0000002100 */
[----:B------:R-:W1:Y:S01]  /*0020*/  S2UR UR4, SR_CTAID.X ;  /* 0x00000000000479c3 */ /* 0x000e620000002500 */
[----:B------:R-:W1:Y:S01]  /*0030*/  LDCU UR5, c[0x0][0x360] ;  /* 0x00006c00ff0577ac */ /* 0x000e620008000800 */
[----:B------:R-:W2:Y:S06]  /*0040*/  LDCU UR6, c[0x0][0x398] ;  /* 0x00007300ff0677ac */ /* 0x000eac0008000800 */
[----:B------:R-:W3:Y:S01]  /*0050*/  LDC R8, c[0x0][0x38c] ;  /* 0x0000e300ff087b82 */ /* 0x000ee20000000800 */
[----:B-1----:R-:W-:-:S06]  /*0060*/  UIMAD UR4, UR4, UR5, URZ ;  /* 0x00000005040472a4 */ /* 0x002fcc000f8e02ff */
[----:B0-----:R-:W-:Y:S01]  /*0070*/  VIADD R10, R0, UR4 ;  /* 0x00000004000a7c36 */ /* 0x001fe20008000000 */
[----:B---3--:R-:W-:-:S04]  /*0080*/  ISETP.GE.AND P0, PT, R8, 0x1, PT ;  /* 0x000000010800780c */ /* 0x008fc80003f06270 */
[----:B--2---:R-:W-:-:S13]  /*0090*/  ISETP.GE.OR P0, PT, R10, UR6, !P0 ;  /* 0x000000060a007c0c */ /* 0x004fda000c706670 */
[----:B------:R-:W-:Y:S05]  /*00a0*/  @P0 EXIT ;  /* 0x000000000000094d */ /* 0x000fea0003800000 */
[C---:B------:R-:W-:Y:S01]  /*00b0*/  ISETP.GE.U32.AND P1, PT, R8.reuse, 0x10, PT ;  /* 0x000000100800780c */ /* 0x040fe20003f26070 */
[----:B------:R-:W0:Y:S01]  /*00c0*/  LDCU.64 UR6, c[0x0][0x358] ;  /* 0x00006b00ff0677ac */ /* 0x000e220008000a00 */
[----:B------:R-:W-:Y:S01]  /*00d0*/  LOP3.LUT R14, R8, 0xf, RZ, 0xc0, !PT ;  /* 0x0000000f080e7812 */ /* 0x000fe200078ec0ff */
[----:B------:R-:W-:Y:S02]  /*00e0*/  IMAD R6, R10, R8, RZ ;  /* 0x000000080a067224 */ /* 0x000fe400078e02ff */
[----:B------:R-:W-:Y:S01]  /*00f0*/  IMAD.MOV.U32 R7, RZ, RZ, RZ ;  /* 0x000000ffff077224 */ /* 0x000fe200078e00ff */
[----:B------:R-:W-:-:S07]  /*0100*/  ISETP.NE.AND P0, PT, R14, RZ, PT ;  /* 0x000000ff0e00720c */ /* 0x000fce0003f05270 */
[----:B------:R-:W-:Y:S06]  /*0110*/  @!P1 BRA `(.L_x_0) ;  /* 0x0000000000c49947 */ /* 0x000fec0003800000 */
[----:B------:R-:W-:Y:S01]  /*0120*/  LOP3.LUT R7, R8, 0x7ffffff0, RZ, 0xc0, !PT ;  /* 0x7ffffff008077812 */ /* 0x000fe200078ec0ff */
[----:B------:R-:W-:Y:S02]  /*0130*/  IMAD.MOV.U32 R11, RZ, RZ, R6 ;  /* 0x000000ffff0b7224 */ /* 0x000fe400078e0006 */
[----:B------:R-:W-:Y:S02]  /*0140*/  IMAD.MOV.U32 R9, RZ, RZ, R10 ;  /* 0x000000ffff097224 */ /* 0x000fe400078e000a */
[----:B------:R-:W-:-:S07]  /*0150*/  IMAD.MOV R12, RZ, RZ, -R7 ;  /* 0x000000ffff0c7224 */ /* 0x000fce00078e0a07 */
.L_x_1:
[----:B------:R-:W1:Y:S01]  /*0160*/  LDC.64 R4, c[0x0][0x380] ;  /* 0x0000e000ff047b82 */ /* 0x000e620000000a00 */
[----:B----4-:R-:W-:Y:S02]  /*0170*/  SHF.R.S32.HI R2, RZ, 0x1f, R9 ;  /* 0x0000001fff027819 */ /* 0x010fe40000011409 */
[----:B-1----:R-:W-:-:S04]  /*0180*/  IADD3 R4, P1, P2, R9, 0x7, R4 ;  /* 0x0000000709047810 */ /* 0x002fc80007a3e004 */
[----:B------:R-:W-:Y:S02]  /*0190*/  IADD3.X R5, PT, PT, R2, R5, RZ, P1, P2 ;  /* 0x0000000502057210 */ /* 0x000fe40000fe44ff */
[----:B------:R-:W1:Y:S03]  /*01a0*/  LDC.64 R2, c[0x0][0x390] ;  /* 0x0000e400ff027b82 */ /* 0x000e660000000a00 */
[----:B0-----:R-:W2:Y:S01]  /*01b0*/  LDG.E.U8 R13, desc[UR6][R4.64+-0x7] ;  /* 0xfffff906040d7981 */ /* 0x001ea2000c1e1100 */
[----:B------:R-:W-:Y:S02]  /*01c0*/  SHF.R.S32.HI R16, RZ, 0x1f, R11 ;  /* 0x0000001fff107819 */ /* 0x000fe4000001140b */
[----:B-1----:R-:W-:-:S04]  /*01d0*/  IADD3 R2, P1, P2, R11, 0x7, R2 ;  /* 0x000000070b027810 */ /* 0x002fc80007a3e002 */
[----:B------:R-:W-:-:S05]  /*01e0*/  IADD3.X R3, PT, PT, R16, R3, RZ, P1, P2 ;  /* 0x0000000310037210 */ /* 0x000fca0000fe44ff */
[----:B--2---:R0:W-:Y:S04]  /*01f0*/  STG.E.U8 desc[UR6][R2.64+-0x7], R13 ;  /* 0xfffff90d02007986 */ /* 0x0041e8000c101106 */
[----:B------:R-:W2:Y:S04]  /*0200*/  LDG.E.U8 R15, desc[UR6][R4.64+-0x6] ;  /* 0xfffffa06040f7981 */ /* 0x000ea8000c1e1100 */
[----:B--2---:R1:W-:Y:S04]  /*0210*/  STG.E.U8 desc[UR6][R2.64+-0x6], R15 ;  /* 0xfffffa0f02007986 */ /* 0x0043e8000c101106 */
[----:B------:R-:W2:Y:S04]  /*0220*/  LDG.E.U8 R17, desc[UR6][R4.64+-0x5] ;  /* 0xfffffb0604117981 */ /* 0x000ea8000c1e1100 */
[----:B--2---:R2:W-:Y:S04]  /*0230*/  STG.E.U8 desc[UR6][R2.64+-0x5], R17 ;  /* 0xfffffb1102007986 */ /* 0x0045e8000c101106 */
[----:B------:R-:W3:Y:S04]  /*0240*/  LDG.E.U8 R19, desc[UR6][R4.64+-0x4] ;  /* 0xfffffc0604137981 */ /* 0x000ee8000c1e1100 */
[----:B---3--:R3:W-:Y:S04]  /*0250*/  STG.E.U8 desc[UR6][R2.64+-0x4], R19 ;  /* 0xfffffc1302007986 */ /* 0x0087e8000c101106 */
[----:B------:R-:W4:Y:S04]  /*0260*/  LDG.E.U8 R21, desc[UR6][R4.64+-0x3] ;  /* 0xfffffd0604157981 */ /* 0x000f28000c1e1100 */
[----:B----4-:R4:W-:Y:S04]  /*0270*/  STG.E.U8 desc[UR6][R2.64+-0x3], R21 ;  /* 0xfffffd1502007986 */ /* 0x0109e8000c101106 */
[----:B------:R-:W5:Y:S04]  /*0280*/  LDG.E.U8 R23, desc[UR6][R4.64+-0x2] ;  /* 0xfffffe0604177981 */ /* 0x000f68000c1e1100 */
[----:B-----5:R5:W-:Y:S04]  /*0290*/  STG.E.U8 desc[UR6][R2.64+-0x2], R23 ;  /* 0xfffffe1702007986 */ /* 0x020be8000c101106 */
[----:B0-----:R-:W2:Y:S04]  /*02a0*/  LDG.E.U8 R13, desc[UR6][R4.64+-0x1] ;  /* 0xffffff06040d7981 */ /* 0x001ea8000c1e1100 */
[----:B--2---:R0:W-:Y:S04]  /*02b0*/  STG.E.U8 desc[UR6][R2.64+-0x1], R13 ;  /* 0xffffff0d02007986 */ /* 0x0041e8000c101106 */
[----:B-1----:R-:W2:Y:S04]  /*02c0*/  LDG.E.U8 R15, desc[UR6][R4.64] ;  /* 0x00000006040f7981 */ /* 0x002ea8000c1e1100 */
[----:B--2---:R1:W-:Y:S04]  /*02d0*/  STG.E.U8 desc[UR6][R2.64], R15 ;  /* 0x0000000f02007986 */ /* 0x0043e8000c101106 */
[----:B------:R-:W2:Y:S04]  /*02e0*/  LDG.E.U8 R17, desc[UR6][R4.64+0x1] ;  /* 0x0000010604117981 */ /* 0x000ea8000c1e1100 */
[----:B--2---:R2:W-:Y:S04]  /*02f0*/  STG.E.U8 desc[UR6][R2.64+0x1], R17 ;  /* 0x0000011102007986 */ /* 0x0045e8000c101106 */
[----:B---3--:R-:W3:Y:S04]  /*0300*/  LDG.E.U8 R19, desc[UR6][R4.64+0x2] ;  /* 0x0000020604137981 */ /* 0x008ee8000c1e1100 */
[----:B---3--:R3:W-:Y:S04]  /*0310*/  STG.E.U8 desc[UR6][R2.64+0x2], R19 ;  /* 0x0000021302007986 */ /* 0x0087e8000c101106 */
[----:B----4-:R-:W4:Y:S04]  /*0320*/  LDG.E.U8 R21, desc[UR6][R4.64+0x3] ;  /* 0x0000030604157981 */ /* 0x010f28000c1e1100 */
[----:B----4-:R4:W-:Y:S04]  /*0330*/  STG.E.U8 desc[UR6][R2.64+0x3], R21 ;  /* 0x0000031502007986 */ /* 0x0109e8000c101106 */
[----:B-----5:R-:W5:Y:S04]  /*0340*/  LDG.E.U8 R23, desc[UR6][R4.64+0x4] ;  /* 0x0000040604177981 */ /* 0x020f68000c1e1100 */
[----:B-----5:R4:W-:Y:S04]  /*0350*/  STG.E.U8 desc[UR6][R2.64+0x4], R23 ;  /* 0x0000041702007986 */ /* 0x0209e8000c101106 */
[----:B0-----:R-:W5:Y:S04]  /*0360*/  LDG.E.U8 R13, desc[UR6][R4.64+0x5] ;  /* 0x00000506040d7981 */ /* 0x001f68000c1e1100 */
[----:B-----5:R4:W-:Y:S04]  /*0370*/  STG.E.U8 desc[UR6][R2.64+0x5], R13 ;  /* 0x0000050d02007986 */ /* 0x0209e8000c101106 */
[----:B-1----:R-:W5:Y:S04]  /*0380*/  LDG.E.U8 R15, desc[UR6][R4.64+0x6] ;  /* 0x00000606040f7981 */ /* 0x002f68000c1e1100 */
[----:B-----5:R4:W-:Y:S04]  /*0390*/  STG.E.U8 desc[UR6][R2.64+0x6], R15 ;  /* 0x0000060f02007986 */ /* 0x0209e8000c101106 */
[----:B--2---:R-:W2:Y:S01]  /*03a0*/  LDG.E.U8 R17, desc[UR6][R4.64+0x7] ;  /* 0x0000070604117981 */ /* 0x004ea2000c1e1100 */
[----:B------:R-:W-:-:S05]  /*03b0*/  VIADD R12, R12, 0x10 ;  /* 0x000000100c0c7836 */ /* 0x000fca0000000000 */
[----:B------:R-:W-:Y:S01]  /*03c0*/  ISETP.NE.AND P1, PT, R12, RZ, PT ;  /* 0x000000ff0c00720c */ /* 0x000fe20003f25270 */
[----:B--2---:R4:W-:Y:S04]  /*03d0*/  STG.E.U8 desc[UR6][R2.64+0x7], R17 ;  /* 0x0000071102007986 */ /* 0x0049e8000c101106 */
[----:B---3--:R-:W2:Y:S01]  /*03e0*/  LDG.E.U8 R19, desc[UR6][R4.64+0x8] ;  /* 0x0000080604137981 */ /* 0x008ea2000c1e1100 */
[----:B------:R-:W-:Y:S02]  /*03f0*/  VIADD R9, R9, 0x10 ;  /* 0x0000001009097836 */ /* 0x000fe40000000000 */
[----:B------:R-:W-:Y:S01]  /*0400*/  VIADD R11, R11, 0x10 ;  /* 0x000000100b0b7836 */ /* 0x000fe20000000000 */
[----:B--2---:R4:W-:Y:S04]  /*0410*/  STG.E.U8 desc[UR6][R2.64+0x8], R19 ;  /* 0x0000081302007986 */ /* 0x0049e8000c101106 */
[----:B------:R-:W-:Y:S05]  /*0420*/  @P1 BRA `(.L_x_1) ;  /* 0xfffffffc004c1947 */ /* 0x000fea000383ffff */
.L_x_0:
[----:B0-----:R-:W-:Y:S05]  /*0430*/  @!P0 EXIT ;  /* 0x000000000000894d */ /* 0x001fea0003800000 */
[----:B------:R-:W-:Y:S02]  /*0440*/  ISETP.GE.U32.AND P1, PT, R14, 0x8, PT ;  /* 0x000000080e00780c */ /* 0x000fe40003f26070 */
[----:B------:R-:W-:-:S04]  /*0450*/  LOP3.LUT R12, R8, 0x7, RZ, 0xc0, !PT ;  /* 0x00000007080c7812 */ /* 0x000fc800078ec0ff */
[----:B------:R-:W-:-:S07]  /*0460*/  ISETP.NE.AND P0, PT, R12, RZ, PT ;  /* 0x000000ff0c00720c */ /* 0x000fce0003f05270 */
[----:B------:R-:W-:Y:S06]  /*0470*/  @!P1 BRA `(.L_x_2) ;  /* 0x0000000000649947 */ /* 0x000fec0003800000 */
[----:B------:R-:W0:Y:S01]  /*0480*/  LDCU.64 UR8, c[0x0][0x380] ;  /* 0x00007000ff0877ac */ /* 0x000e220008000a00 */
[----:B----4-:R-:W-:-:S05]  /*0490*/  IMAD.IADD R2, R10, 0x1, R7 ;  /* 0x000000010a027824 */ /* 0x010fca00078e0207 */
[----:B0-----:R-:W-:-:S04]  /*04a0*/  IADD3 R4, P1, PT, R2, UR8, RZ ;  /* 0x0000000802047c10 */ /* 0x001fc8000ff3e0ff */
[----:B------:R-:W-:Y:S01]  /*04b0*/  LEA.HI.X.SX32 R5, R2, UR9, 0x1, P1 ;  /* 0x0000000902057c11 */ /* 0x000fe200088f0eff */
[----:B------:R-:W0:Y:S04]  /*04c0*/  LDCU.64 UR8, c[0x0][0x390] ;  /* 0x00007200ff0877ac */ /* 0x000e280008000a00 */
[----:B------:R-:W2:Y:S01]  /*04d0*/  LDG.E.U8 R9, desc[UR6][R4.64] ;  /* 0x0000000604097981 */ /* 0x000ea2000c1e1100 */
[----:B------:R-:W-:-:S05]  /*04e0*/  IMAD.IADD R3, R6, 0x1, R7 ;  /* 0x0000000106037824 */ /* 0x000fca00078e0207 */
[----:B0-----:R-:W-:-:S04]  /*04f0*/  IADD3 R2, P1, PT, R3, UR8, RZ ;  /* 0x0000000803027c10 */ /* 0x001fc8000ff3e0ff */
[----:B------:R-:W-:-:S05]  /*0500*/  LEA.HI.X.SX32 R3, R3, UR9, 0x1, P1 ;  /* 0x0000000903037c11 */ /* 0x000fca00088f0eff */
[----:B--2---:R0:W-:Y:S04]  /*0510*/  STG.E.U8 desc[UR6][R2.64], R9 ;  /* 0x0000000902007986 */ /* 0x0041e8000c101106 */
[----:B------:R-:W2:Y:S04]  /*0520*/  LDG.E.U8 R11, desc[UR6][R4.64+0x1] ;  /* 0x00000106040b7981 */ /* 0x000ea8000c1e1100 */
[----:B--2---:R1:W-:Y:S04]  /*0530*/  STG.E.U8 desc[UR6][R2.64+0x1], R11 ;  /* 0x0000010b02007986 */ /* 0x0043e8000c101106 */
[----:B------:R-:W2:Y:S04]  /*0540*/  LDG.E.U8 R13, desc[UR6][R4.64+0x2] ;  /* 0x00000206040d7981 */ /* 0x000ea8000c1e1100 */
[----:B--2---:R2:W-:Y:S04]  /*0550*/  STG.E.U8 desc[UR6][R2.64+0x2], R13 ;  /* 0x0000020d02007986 */ /* 0x0045e8000c101106 */
[----:B------:R-:W3:Y:S04]  /*0560*/  LDG.E.U8 R15, desc[UR6][R4.64+0x3] ;  /* 0x00000306040f7981 */ /* 0x000ee8000c1e1100 */
[----:B---3--:R2:W-:Y:S04]  /*0570*/  STG.E.U8 desc[UR6][R2.64+0x3], R15 ;  /* 0x0000030f02007986 */ /* 0x0085e8000c101106 */
[----:B------:R-:W3:Y:S04]  /*0580*/  LDG.E.U8 R17, desc[UR6][R4.64+0x4] ;  /* 0x0000040604117981 */ /* 0x000ee8000c1e1100 */
[----:B---3--:R2:W-:Y:S04]  /*0590*/  STG.E.U8 desc[UR6][R2.64+0x4], R17 ;  /* 0x0000041102007986 */ /* 0x0085e8000c101106 */
[----:B------:R-:W3:Y:S04]  /*05a0*/  LDG.E.U8 R19, desc[UR6][R4.64+0x5] ;  /* 0x0000050604137981 */ /* 0x000ee8000c1e1100 */
[----:B---3--:R2:W-:Y:S04]  /*05b0*/  STG.E.U8 desc[UR6][R2.64+0x5], R19 ;  /* 0x0000051302007986 */ /* 0x0085e8000c101106 */
[----:B0-----:R-:W3:Y:S04]  /*05c0*/  LDG.E.U8 R9, desc[UR6][R4.64+0x6] ;  /* 0x0000060604097981 */ /* 0x001ee8000c1e1100 */
[----:B---3--:R2:W-:Y:S04]  /*05d0*/  STG.E.U8 desc[UR6][R2.64+0x6], R9 ;  /* 0x0000060902007986 */ /* 0x0085e8000c101106 */
[----:B-1----:R-:W3:Y:S01]  /*05e0*/  LDG.E.U8 R11, desc[UR6][R4.64+0x7] ;  /* 0x00000706040b7981 */ /* 0x002ee2000c1e1100 */
[----:B------:R-:W-:-:S03]  /*05f0*/  VIADD R7, R7, 0x8 ;  /* 0x0000000807077836 */ /* 0x000fc60000000000 */
[----:B---3--:R2:W-:Y:S04]  /*0600*/  STG.E.U8 desc[UR6][R2.64+0x7], R11 ;  /* 0x0000070b02007986 */ /* 0x0085e8000c101106 */
.L_x_2:
[----:B------:R-:W-:Y:S05]  /*0610*/  @!P0 EXIT ;  /* 0x000000000000894d */ /* 0x000fea0003800000 */
[----:B------:R-:W-:Y:S02]  /*0620*/  ISETP.GE.U32.AND P1, PT, R12, 0x4, PT ;  /* 0x000000040c00780c */ /* 0x000fe40003f26070 */
[----:B------:R-:W-:-:S04]  /*0630*/  LOP3.LUT R8, R8, 0x3, RZ, 0xc0, !PT ;  /* 0x0000000308087812 */ /* 0x000fc800078ec0ff */
[----:B------:R-:W-:-:S07]  /*0640*/  ISETP.NE.AND P0, PT, R8, RZ, PT ;  /* 0x000000ff0800720c */ /* 0x000fce0003f05270 */
[----:B------:R-:W-:Y:S06]  /*0650*/  @!P1 BRA `(.L_x_3) ;  /* 0x0000000000449947 */ /* 0x000fec0003800000 */
[----:B------:R-:W2:Y:S01]  /*0660*/  LDCU.64 UR8, c[0x0][0x380] ;  /* 0x00007000ff0877ac */ /* 0x000ea20008000a00 */
[----:B------:R-:W-:-:S05]  /*0670*/  IMAD.IADD R10, R10, 0x1, R7 ;  /* 0x000000010a0a7824 */ /* 0x000fca00078e0207 */
[----:B--2-4-:R-:W-:-:S04]  /*0680*/  IADD3 R2, P1, PT, R10, UR8, RZ ;  /* 0x000000080a027c10 */ /* 0x014fc8000ff3e0ff */
        /* <DEDUP_REMOVED lines=11> */
[----:B------:R-:W2:Y:S01]  /*0740*/  LDG.E.U8 R15, desc[UR6][R2.64+0x3] ;  /* 0x00000306020f7981 */ /* 0x000ea2000c1e1100 */
[----:B------:R-:W-:-:S03]  /*0750*/  VIADD R7, R7, 0x4 ;  /* 0x0000000407077836 */ /* 0x000fc60000000000 */
[----:B--2---:R0:W-:Y:S04]  /*0760*/  STG.E.U8 desc[UR6][R4.64+0x3], R15 ;  /* 0x0000030f04007986 */ /* 0x0041e8000c101106 */
.L_x_3:
[----:B------:R-:W-:Y:S05]  /*0770*/  @!P0 EXIT ;  /* 0x000000000000894d */ /* 0x000fea0003800000 */
[--C-:B------:R-:W-:Y:S01]  /*0780*/  IMAD.IADD R6, R6, 0x1, R7.reuse ;  /* 0x0000000106067824 */ /* 0x100fe200078e0207 */
[----:B------:R-:W-:Y:S01]  /*0790*/  IADD3 R0, PT, PT, R0, UR4, R7 ;  /* 0x0000000400007c10 */ /* 0x000fe2000fffe007 */
[----:B------:R-:W-:Y:S01]  /*07a0*/  IMAD.MOV R8, RZ, RZ, -R8 ;  /* 0x000000ffff087224 */ /* 0x000fe200078e0a08 */
[----:B------:R-:W1:Y:S01]  /*07b0*/  LDCU.64 UR10, c[0x0][0x380] ;  /* 0x00007000ff0a77ac */ /* 0x000e620008000a00 */
[----:B------:R-:W3:Y:S05]  /*07c0*/  LDCU.64 UR8, c[0x0][0x390] ;  /* 0x00007200ff0877ac */ /* 0x000eea0008000a00 */
.L_x_4:
[----:B-12-4-:R-:W-:-:S04]  /*07d0*/  IADD3 R2, P0, PT, R0, UR10, RZ ;  /* 0x0000000a00027c10 */ /* 0x016fc8000ff1e0ff */
[----:B0-----:R-:W-:-:S06]  /*07e0*/  LEA.HI.X.SX32 R3, R0, UR11, 0x1, P0 ;  /* 0x0000000b00037c11 */ /* 0x001fcc00080f0eff */
[----:B------:R-:W2:Y:S01]  /*07f0*/  LDG.E.U8 R3, desc[UR6][R2.64] ;  /* 0x0000000602037981 */ /* 0x000ea2000c1e1100 */
[----:B0--3--:R-:W-:Y:S01]  /*0800*/  IADD3 R4, P0, PT, R6, UR8, RZ ;  /* 0x0000000806047c10 */ /* 0x009fe2000ff1e0ff */
[----:B------:R-:W-:Y:S02]  /*0810*/  VIADD R8, R8, 0x1 ;  /* 0x0000000108087836 */ /* 0x000fe40000000000 */
[----:B------:R-:W-:Y:S01]  /*0820*/  VIADD R0, R0, 0x1 ;  /* 0x0000000100007836 */ /* 0x000fe20000000000 */
[C---:B------:R-:W-:Y:S01]  /*0830*/  LEA.HI.X.SX32 R5, R6.reuse, UR9, 0x1, P0 ;  /* 0x0000000906057c11 */ /* 0x040fe200080f0eff */
[----:B------:R-:W-:Y:S01]  /*0840*/  VIADD R6, R6, 0x1 ;  /* 0x0000000106067836 */ /* 0x000fe20000000000 */
[----:B------:R-:W-:-:S03]  /*0850*/  ISETP.NE.AND P0, PT, R8, RZ, PT ;  /* 0x000000ff0800720c */ /* 0x000fc60003f05270 */
[----:B--2---:R0:W-:Y:S10]  /*0860*/  STG.E.U8 desc[UR6][R4.64], R3 ;  /* 0x0000000304007986 */ /* 0x0041f4000c101106 */
[----:B------:R-:W-:Y:S05]  /*0870*/  @P0 BRA `(.L_x_4) ;  /* 0xfffffffc00d40947 */ /* 0x000fea000383ffff */
[----:B------:R-:W-:Y:S05]  /*0880*/  EXIT ;  /* 0x000000000000794d */ /* 0x000fea0003800000 */
.L_x_5:
[----:B------:R-:W-:-:S00]  /*0890*/  BRA `(.L_x_5) ;  /* 0xfffffffc00fc7947 */ /* 0x000fc0000383ffff */
[----:B------:R-:W-:-:S00]  /*08a0*/  NOP ;  /* 0x0000000000007918 */ /* 0x000fc00000000000 */
        /* <DEDUP_REMOVED lines=13> */
.L_x_6:


//--------------------- .nv.shared.reserved.0     --------------------------
	.section	.nv.shared.reserved.0,"aw",@nobits
	.weak		__nv_reservedSMEM_offset_0_alias
	.size		__nv_reservedSMEM_offset_0_alias, 0, 64
	.other		__nv_reservedSMEM_offset_0_alias,@"STO_CUDA_RESERVED_SHARED STV_DEFAULT"
__nv_reservedSMEM_offset_0_alias:
	.zero		0
	.zero		64


//--------------------- .nv.constant0._Z26calculateFrequenciesKernelPKciiPci --------------------------
	.section	.nv.constant0._Z26calculateFrequenciesKernelPKciiPci,"a",@progbits
	.sectionflags	@""
	.align	4
.nv.constant0._Z26calculateFrequenciesKernelPKciiPci:
	.zero		924


//--------------------- SYMBOLS --------------------------

	.type		.nv.reservedSmem.offset0,@object
	.size		.nv.reservedSmem.offset0,0x4
